//
// Generated by NVIDIA NVVM Compiler
//
// Compiler Build ID: CL-36424714
// Cuda compilation tools, release 13.0, V13.0.88
// Based on NVVM 20.0.0
//

.version 9.0
.target sm_100
.address_size 64

	// .globl	_Z9addKernelPiPKiS1_
.extern .shared .align 16 .b8 shared[];

.visible .entry _Z9addKernelPiPKiS1_(
	.param .u64 .ptr .align 1 _Z9addKernelPiPKiS1__param_0,
	.param .u64 .ptr .align 1 _Z9addKernelPiPKiS1__param_1,
	.param .u64 .ptr .align 1 _Z9addKernelPiPKiS1__param_2
)
{
	.reg .b32 	%r<5>;
	.reg .b64 	%rd<11>;

	ld.param.u64 	%rd1, [_Z9addKernelPiPKiS1__param_0];
	ld.param.u64 	%rd2, [_Z9addKernelPiPKiS1__param_1];
	ld.param.u64 	%rd3, [_Z9addKernelPiPKiS1__param_2];
	cvta.to.global.u64 	%rd4, %rd1;
	cvta.to.global.u64 	%rd5, %rd3;
	cvta.to.global.u64 	%rd6, %rd2;
	mov.u32 	%r1, %tid.x;
	mul.wide.u32 	%rd7, %r1, 4;
	add.s64 	%rd8, %rd6, %rd7;
	ld.global.u32 	%r2, [%rd8];
	add.s64 	%rd9, %rd5, %rd7;
	ld.global.u32 	%r3, [%rd9];
	add.s32 	%r4, %r3, %r2;
	add.s64 	%rd10, %rd4, %rd7;
	st.global.u32 	[%rd10], %r4;
	ret;

}
	// .globl	_Z13parasumKernelPfjS_
.visible .entry _Z13parasumKernelPfjS_(
	.param .u64 .ptr .align 1 _Z13parasumKernelPfjS__param_0,
	.param .u32 _Z13parasumKernelPfjS__param_1,
	.param .u64 .ptr .align 1 _Z13parasumKernelPfjS__param_2
)
{
	.reg .pred 	%p<2>;
	.reg .b32 	%r<11>;
	.reg .b32 	%f<3>;
	.reg .b64 	%rd<7>;

	ld.param.u64 	%rd3, [_Z13parasumKernelPfjS__param_0];
	ld.param.u32 	%r2, [_Z13parasumKernelPfjS__param_1];
	ld.param.u64 	%rd2, [_Z13parasumKernelPfjS__param_2];
	cvta.to.global.u64 	%rd1, %rd3;
	mov.u32 	%r1, %tid.x;
	setp.ne.s32 	%p1, %r1, %r2;
	@%p1 bra 	$L__BB1_2;
	shl.b32 	%r6, %r2, 2;
	mov.u32 	%r7, shared;
	add.s32 	%r8, %r7, %r6;
	mov.b32 	%r9, 1065353216;
	st.shared.u32 	[%r8], %r9;
	st.shared.u32 	[%r8+4], %r9;
	bra.uni 	$L__BB1_3;
$L__BB1_2:
	mul.wide.u32 	%rd4, %r1, 4;
	add.s64 	%rd5, %rd1, %rd4;
	ld.global.f32 	%f1, [%rd5];
	shl.b32 	%r3, %r1, 2;
	mov.u32 	%r4, shared;
	add.s32 	%r5, %r4, %r3;
	st.shared.f32 	[%r5], %f1;
$L__BB1_3:
	cvta.to.global.u64 	%rd6, %rd2;
	bar.sync 	0;
	mov.b32 	%r10, 1073741824;
	st.global.u32 	[%rd6], %r10;
	atom.global.add.f32 	%f2, [%rd1], 0f3F800000;
	ret;

}


// ===== COMPILED SASS (sm_100) =====

	.target	sm_100

	.elftype	@"ET_EXEC"


//--------------------- .note.nv.tkinfo           --------------------------
	.section	.note.nv.tkinfo,"",@"SHT_NOTE"
	.sectionflags	@"SHF_NOTE_NV_TKINFO"
	.tkinfo
        /*0018*/ 	.word	0x00000002
        /*0030*/ 	.string	""
        /*0030*/ 	.string	"ptxas"
        /*0030*/ 	.string	"Cuda compilation tools, release 13.0, V13.0.88"
        /*0030*/ 	.string	"Build cuda_13.0.r13.0/compiler.36424714_0"
        /*0030*/ 	.string	"-arch sm_100 -m 64 "



//--------------------- .note.nv.cuinfo           --------------------------
	.section	.note.nv.cuinfo,"",@"SHT_NOTE"
	.sectionflags	@"SHF_NOTE_NV_CUINFO"
        /*0018*/ 	.short	0x0002
        /*001a*/ 	.short	0x0064
        /*001c*/ 	.short	0x0082
	.zero		2


//--------------------- .nv.info                  --------------------------
	.section	.nv.info,"",@"SHT_CUDA_INFO"
	.align	4


	//----- nvinfo : EIATTR_REGCOUNT
	.align		4
        /*0000*/ 	.byte	0x04, 0x2f
        /*0002*/ 	.short	(.L_1 - .L_0)
	.align		4
.L_0:
        /*0004*/ 	.word	index@(_Z9addKernelPiPKiS1_)
        /*0008*/ 	.word	0x0000000c


	//----- nvinfo : EIATTR_FRAME_SIZE
	.align		4
.L_1:
        /*000c*/ 	.byte	0x04, 0x11
        /*000e*/ 	.short	(.L_3 - .L_2)
	.align		4
.L_2:
        /*0010*/ 	.word	index@(_Z9addKernelPiPKiS1_)
        /*0014*/ 	.word	0x00000000


	//----- nvinfo : EIATTR_REGCOUNT
	.align		4
.L_3:
        /*0018*/ 	.byte	0x04, 0x2f
        /*001a*/ 	.short	(.L_5 - .L_4)
	.align		4
.L_4:
        /*001c*/ 	.word	index@(_Z13parasumKernelPfjS_)
        /*0020*/ 	.word	0x00000010


	//----- nvinfo : EIATTR_FRAME_SIZE
	.align		4
.L_5:
        /*0024*/ 	.byte	0x04, 0x11
        /*0026*/ 	.short	(.L_7 - .L_6)
	.align		4
.L_6:
        /*0028*/ 	.word	index@(_Z13parasumKernelPfjS_)
        /*002c*/ 	.word	0x00000000


	//----- nvinfo : EIATTR_MIN_STACK_SIZE
	.align		4
.L_7:
        /*0030*/ 	.byte	0x04, 0x12
        /*0032*/ 	.short	(.L_9 - .L_8)
	.align		4
.L_8:
        /*0034*/ 	.word	index@(_Z13parasumKernelPfjS_)
        /*0038*/ 	.word	0x00000000


	//----- nvinfo : EIATTR_MIN_STACK_SIZE
	.align		4
.L_9:
        /*003c*/ 	.byte	0x04, 0x12
        /*003e*/ 	.short	(.L_11 - .L_10)
	.align		4
.L_10:
        /*0040*/ 	.word	index@(_Z9addKernelPiPKiS1_)
        /*0044*/ 	.word	0x00000000
.L_11:


//--------------------- .nv.compat                --------------------------
	.section	.nv.compat,"",@"SHT_CUDA_COMPAT_INFO"
	.align	4
        /*0000*/ 	.byte	0x02, 0x09, 0x00, 0x00, 0x02, 0x02, 0x01, 0x00, 0x02, 0x05, 0x05, 0x00, 0x03, 0x07, 0x01, 0x01
        /*0010*/ 	.byte	0x02, 0x03, 0x00, 0x00, 0x02, 0x06, 0x01, 0x00, 0x04, 0x0b, 0x08, 0x00, 0x09, 0x00, 0x00, 0x00
        /*0020*/ 	.byte	0x00, 0x00, 0x00, 0x00


//--------------------- .nv.info._Z13parasumKernelPfjS_ --------------------------
	.section	.nv.info._Z13parasumKernelPfjS_,"",@"SHT_CUDA_INFO"
	.sectionflags	@""
	.align	4


	//----- nvinfo : EIATTR_CUDA_API_VERSION
	.align		4
        /*0000*/ 	.byte	0x04, 0x37
        /*0002*/ 	.short	(.L_13 - .L_12)
.L_12:
        /*0004*/ 	.word	0x00000082


	//----- nvinfo : EIATTR_KPARAM_INFO
	.align		4
.L_13:
        /*0008*/ 	.byte	0x04, 0x17
        /*000a*/ 	.short	(.L_15 - .L_14)
.L_14:
        /*000c*/ 	.word	0x00000000
        /*0010*/ 	.short	0x0002
        /*0012*/ 	.short	0x0010
        /*0014*/ 	.byte	0x00, 0xf5, 0x21, 0x00


	//----- nvinfo : EIATTR_KPARAM_INFO
	.align		4
.L_15:
        /*0018*/ 	.byte	0x04, 0x17
        /*001a*/ 	.short	(.L_17 - .L_16)
.L_16:
        /*001c*/ 	.word	0x00000000
        /*0020*/ 	.short	0x0001
        /*0022*/ 	.short	0x0008
        /*0024*/ 	.byte	0x00, 0xf0, 0x11, 0x00


	//----- nvinfo : EIATTR_KPARAM_INFO
	.align		4
.L_17:
        /*0028*/ 	.byte	0x04, 0x17
        /*002a*/ 	.short	(.L_19 - .L_18)
.L_18:
        /*002c*/ 	.word	0x00000000
        /*0030*/ 	.short	0x0000
        /*0032*/ 	.short	0x0000
        /*0034*/ 	.byte	0x00, 0xf5, 0x21, 0x00


	//----- nvinfo : EIATTR_SPARSE_MMA_MASK
	.align		4
.L_19:
        /*0038*/ 	.byte	0x03, 0x50
        /*003a*/ 	.short	0x0000


	//----- nvinfo : EIATTR_MAXREG_COUNT
	.align		4
        /*003c*/ 	.byte	0x03, 0x1b
        /*003e*/ 	.short	0x00ff


	//----- nvinfo : EIATTR_NUM_BARRIERS
	.align		4
        /*0040*/ 	.byte	0x02, 0x4c
        /*0042*/ 	.byte	0x01
	.zero		1


	//----- nvinfo : EIATTR_MERCURY_ISA_VERSION
	.align		4
        /*0044*/ 	.byte	0x03, 0x5f
        /*0046*/ 	.short	0x0101


	//----- nvinfo : EIATTR_VRC_CTA_INIT_COUNT
	.align		4
        /*0048*/ 	.byte	0x02, 0x4a
	.zero		1
	.zero		1


	//----- nvinfo : EIATTR_EXIT_INSTR_OFFSETS
	.align		4
        /*004c*/ 	.byte	0x04, 0x1c
        /*004e*/ 	.short	(.L_21 - .L_20)


	//   ....[0]....
.L_20:
        /*0050*/ 	.word	0x00000170


	//----- nvinfo : EIATTR_CBANK_PARAM_SIZE
	.align		4
.L_21:
        /*0054*/ 	.byte	0x03, 0x19
        /*0056*/ 	.short	0x0018


	//----- nvinfo : EIATTR_PARAM_CBANK
	.align		4
        /*0058*/ 	.byte	0x04, 0x0a
        /*005a*/ 	.short	(.L_23 - .L_22)
	.align		4
.L_22:
        /*005c*/ 	.word	index@(.nv.constant0._Z13parasumKernelPfjS_)
        /*0060*/ 	.short	0x0380
        /*0062*/ 	.short	0x0018


	//----- nvinfo : EIATTR_SW_WAR
	.align		4
.L_23:
        /*0064*/ 	.byte	0x04, 0x36
        /*0066*/ 	.short	(.L_25 - .L_24)
.L_24:
        /*0068*/ 	.word	0x00000008
.L_25:


//--------------------- .nv.info._Z9addKernelPiPKiS1_ --------------------------
	.section	.nv.info._Z9addKernelPiPKiS1_,"",@"SHT_CUDA_INFO"
	.sectionflags	@""
	.align	4


	//----- nvinfo : EIATTR_CUDA_API_VERSION
	.align		4
        /*0000*/ 	.byte	0x04, 0x37
        /*0002*/ 	.short	(.L_27 - .L_26)
.L_26:
        /*0004*/ 	.word	0x00000082


	//----- nvinfo : EIATTR_KPARAM_INFO
	.align		4
.L_27:
        /*0008*/ 	.byte	0x04, 0x17
        /*000a*/ 	.short	(.L_29 - .L_28)
.L_28:
        /*000c*/ 	.word	0x00000000
        /*0010*/ 	.short	0x0002
        /*0012*/ 	.short	0x0010
        /*0014*/ 	.byte	0x00, 0xf5, 0x21, 0x00


	//----- nvinfo : EIATTR_KPARAM_INFO
	.align		4
.L_29:
        /*0018*/ 	.byte	0x04, 0x17
        /*001a*/ 	.short	(.L_31 - .L_30)
.L_30:
        /*001c*/ 	.word	0x00000000
        /*0020*/ 	.short	0x0001
        /*0022*/ 	.short	0x0008
        /*0024*/ 	.byte	0x00, 0xf5, 0x21, 0x00


	//----- nvinfo : EIATTR_KPARAM_INFO
	.align		4
.L_31:
        /*0028*/ 	.byte	0x04, 0x17
        /*002a*/ 	.short	(.L_33 - .L_32)
.L_32:
        /*002c*/ 	.word	0x00000000
        /*0030*/ 	.short	0x0000
        /*0032*/ 	.short	0x0000
        /*0034*/ 	.byte	0x00, 0xf5, 0x21, 0x00


	//----- nvinfo : EIATTR_SPARSE_MMA_MASK
	.align		4
.L_33:
        /*0038*/ 	.byte	0x03, 0x50
        /*003a*/ 	.short	0x0000


	//----- nvinfo : EIATTR_MAXREG_COUNT
	.align		4
        /*003c*/ 	.byte	0x03, 0x1b
        /*003e*/ 	.short	0x00ff


	//----- nvinfo : EIATTR_MERCURY_ISA_VERSION
	.align		4
        /*0040*/ 	.byte	0x03, 0x5f
        /*0042*/ 	.short	0x0101


	//----- nvinfo : EIATTR_VRC_CTA_INIT_COUNT
	.align		4
        /*0044*/ 	.byte	0x02, 0x4a
	.zero		1
	.zero		1


	//----- nvinfo : EIATTR_EXIT_INSTR_OFFSETS
	.align		4
        /*0048*/ 	.byte	0x04, 0x1c
        /*004a*/ 	.short	(.L_35 - .L_34)


	//   ....[0]....
.L_34:
        /*004c*/ 	.word	0x000000d0


	//----- nvinfo : EIATTR_CBANK_PARAM_SIZE
	.align		4
.L_35:
        /*0050*/ 	.byte	0x03, 0x19
        /*0052*/ 	.short	0x0018


	//----- nvinfo : EIATTR_PARAM_CBANK
	.align		4
        /*0054*/ 	.byte	0x04, 0x0a
        /*0056*/ 	.short	(.L_37 - .L_36)
	.align		4
.L_36:
        /*0058*/ 	.word	index@(.nv.constant0._Z9addKernelPiPKiS1_)
        /*005c*/ 	.short	0x0380
        /*005e*/ 	.short	0x0018


	//----- nvinfo : EIATTR_SW_WAR
	.align		4
.L_37:
        /*0060*/ 	.byte	0x04, 0x36
        /*0062*/ 	.short	(.L_39 - .L_38)
.L_38:
        /*0064*/ 	.word	0x00000008
.L_39:


//--------------------- .nv.callgraph             --------------------------
	.section	.nv.callgraph,"",@"SHT_CUDA_CALLGRAPH"
	.align	4
	.sectionentsize	8
	.align		4
        /*0000*/ 	.word	0x00000000
	.align		4
        /*0004*/ 	.word	0xffffffff
	.align		4
        /*0008*/ 	.word	0x00000000
	.align		4
        /*000c*/ 	.word	0xfffffffe
	.align		4
        /*0010*/ 	.word	0x00000000
	.align		4
        /*0014*/ 	.word	0xfffffffd
	.align		4
        /*0018*/ 	.word	0x00000000
	.align		4
        /*001c*/ 	.word	0xfffffffc


//--------------------- .text._Z13parasumKernelPfjS_ --------------------------
	.section	.text._Z13parasumKernelPfjS_,"ax",@progbits
	.align	128
        .global         _Z13parasumKernelPfjS_
        .type           _Z13parasumKernelPfjS_,@function
        .size           _Z13parasumKernelPfjS_,(.L_x_2 - _Z13parasumKernelPfjS_)
        .other          _Z13parasumKernelPfjS_,@"STO_CUDA_ENTRY STV_DEFAULT"
_Z13parasumKernelPfjS_:
.text._Z13parasumKernelPfjS_:
[----:B------:R-:W-:Y:S01]  /*0000*/  LDC R1, c[0x0][0x37c] ;  /* 0x0000df00ff017b82 */ /* 0x000fe20000000800 */
[----:B------:R-:W0:Y:S07]  /*0010*/  S2R R9, SR_TID.X ;  /* 0x0000000000097919 */ /* 0x000e2e0000002100 */
[----:B------:R-:W0:Y:S01]  /*0020*/  LDC R0, c[0x0][0x388] ;  /* 0x0000e200ff007b82 */ /* 0x000e220000000800 */
[----:B------:R-:W1:Y:S01]  /*0030*/  LDCU.64 UR6, c[0x0][0x358] ;  /* 0x00006b00ff0677ac */ /* 0x000e620008000a00 */
[----:B0-----:R-:W-:-:S13]  /*0040*/  ISETP.NE.AND P0, PT, R9, R0, PT ;  /* 0x000000000900720c */ /* 0x001fda0003f05270 */
[----:B------:R-:W0:Y:S02]  /*0050*/  @P0 LDC.64 R2, c[0x0][0x380] ;  /* 0x0000e000ff020b82 */ /* 0x000e240000000a00 */
[----:B0-----:R-:W-:-:S06]  /*0060*/  @P0 IMAD.WIDE.U32 R2, R9, 0x4, R2 ;  /* 0x0000000409020825 */ /* 0x001fcc00078e0002 */
[----:B-1----:R-:W2:Y:S01]  /*0070*/  @P0 LDG.E R2, desc[UR6][R2.64] ;  /* 0x0000000602020981 */ /* 0x002ea2000c1e1900 */
[----:B------:R-:W0:Y:S01]  /*0080*/  S2UR UR5, SR_CgaCtaId ;  /* 0x00000000000579c3 */ /* 0x000e220000008800 */
[----:B------:R-:W-:Y:S01]  /*0090*/  UMOV UR4, 0x400 ;  /* 0x0000040000047882 */ /* 0x000fe20000000000 */
[----:B------:R-:W-:Y:S02]  /*00a0*/  IMAD.MOV.U32 R11, RZ, RZ, 0x3f800000 ;  /* 0x3f800000ff0b7424 */ /* 0x000fe400078e00ff */
[----:B------:R-:W-:-:S04]  /*00b0*/  IMAD.MOV.U32 R13, RZ, RZ, 0x40000000 ;  /* 0x40000000ff0d7424 */ /* 0x000fc800078e00ff */
[----:B------:R-:W1:Y:S08]  /*00c0*/  LDC.64 R4, c[0x0][0x390] ;  /* 0x0000e400ff047b82 */ /* 0x000e700000000a00 */
[----:B------:R-:W3:Y:S01]  /*00d0*/  LDC.64 R6, c[0x0][0x380] ;  /* 0x0000e000ff067b82 */ /* 0x000ee20000000a00 */
[----:B0-----:R-:W-:-:S06]  /*00e0*/  ULEA UR4, UR5, UR4, 0x18 ;  /* 0x0000000405047291 */ /* 0x001fcc000f8ec0ff */
[----:B------:R-:W-:Y:S02]  /*00f0*/  @!P0 LEA R0, R0, UR4, 0x2 ;  /* 0x0000000400008c11 */ /* 0x000fe4000f8e10ff */
[----:B------:R-:W-:-:S03]  /*0100*/  @P0 LEA R9, R9, UR4, 0x2 ;  /* 0x0000000409090c11 */ /* 0x000fc6000f8e10ff */
[----:B------:R-:W-:Y:S04]  /*0110*/  @!P0 STS [R0], R11 ;  /* 0x0000000b00008388 */ /* 0x000fe80000000800 */
[----:B------:R-:W-:Y:S04]  /*0120*/  @!P0 STS [R0+0x4], R11 ;  /* 0x0000040b00008388 */ /* 0x000fe80000000800 */
[----:B--2---:R-:W-:Y:S01]  /*0130*/  @P0 STS [R9], R2 ;  /* 0x0000000209000388 */ /* 0x004fe20000000800 */
[----:B------:R-:W-:Y:S06]  /*0140*/  BAR.SYNC.DEFER_BLOCKING 0x0 ;  /* 0x0000000000007b1d */ /* 0x000fec0000010000 */
[----:B-1----:R-:W-:Y:S04]  /*0150*/  STG.E desc[UR6][R4.64], R13 ;  /* 0x0000000d04007986 */ /* 0x002fe8000c101906 */
[----:B---3--:R-:W-:Y:S01]  /*0160*/  REDG.E.ADD.F32.FTZ.RN.STRONG.GPU desc[UR6][R6.64], R11 ;  /* 0x0000000b060079a6 */ /* 0x008fe2000c12f306 */
[----:B------:R-:W-:Y:S05]  /*0170*/  EXIT ;  /* 0x000000000000794d */ /* 0x000fea0003800000 */
.L_x_0:
[----:B------:R-:W-:-:S00]  /*0180*/  BRA `(.L_x_0) ;  /* 0xfffffffc00fc7947 */ /* 0x000fc0000383ffff */
[----:B------:R-:W-:-:S00]  /*0190*/  NOP ;  /* 0x0000000000007918 */ /* 0x000fc00000000000 */
        /* <DEDUP_REMOVED lines=14> */
.L_x_2:


//--------------------- .text._Z9addKernelPiPKiS1_ --------------------------
	.section	.text._Z9addKernelPiPKiS1_,"ax",@progbits
	.align	128
        .global         _Z9addKernelPiPKiS1_
        .type           _Z9addKernelPiPKiS1_,@function
        .size           _Z9addKernelPiPKiS1_,(.L_x_3 - _Z9addKernelPiPKiS1_)
        .other          _Z9addKernelPiPKiS1_,@"STO_CUDA_ENTRY STV_DEFAULT"
_Z9addKernelPiPKiS1_:
.text._Z9addKernelPiPKiS1_:
[----:B------:R-:W-:Y:S01]  /*0000*/  LDC R1, c[0x0][0x37c] ;  /* 0x0000df00ff017b82 */ /* 0x000fe20000000800 */
[----:B------:R-:W0:Y:S07]  /*0010*/  S2R R9, SR_TID.X ;  /* 0x0000000000097919 */ /* 0x000e2e0000002100 */
[----:B------:R-:W0:Y:S01]  /*0020*/  LDC.64 R2, c[0x0][0x388] ;  /* 0x0000e200ff027b82 */ /* 0x000e220000000a00 */
[----:B------:R-:W1:Y:S07]  /*0030*/  LDCU.64 UR4, c[0x0][0x358] ;  /* 0x00006b00ff0477ac */ /* 0x000e6e0008000a00 */
[----:B------:R-:W2:Y:S08]  /*0040*/  LDC.64 R4, c[0x0][0x390] ;  /* 0x0000e400ff047b82 */ /* 0x000eb00000000a00 */
[----:B------:R-:W3:Y:S01]  /*0050*/  LDC.64 R6, c[0x0][0x380] ;  /* 0x0000e000ff067b82 */ /* 0x000ee20000000a00 */
[----:B0-----:R-:W-:-:S04]  /*0060*/  IMAD.WIDE.U32 R2, R9, 0x4, R2 ;  /* 0x0000000409027825 */ /* 0x001fc800078e0002 */
[C---:B--2---:R-:W-:Y:S02]  /*0070*/  IMAD.WIDE.U32 R4, R9.reuse, 0x4, R4 ;  /* 0x0000000409047825 */ /* 0x044fe400078e0004 */
[----:B-1----:R-:W2:Y:S04]  /*0080*/  LDG.E R2, desc[UR4][R2.64] ;  /* 0x0000000402027981 */ /* 0x002ea8000c1e1900 */
[----:B------:R-:W2:Y:S01]  /*0090*/  LDG.E R5, desc[UR4][R4.64] ;  /* 0x0000000404057981 */ /* 0x000ea2000c1e1900 */
[----:B---3--:R-:W-:Y:S01]  /*00a0*/  IMAD.WIDE.U32 R6, R9, 0x4, R6 ;  /* 0x0000000409067825 */ /* 0x008fe200078e0006 */
[----:B--2---:R-:W-:-:S05]  /*00b0*/  IADD3 R9, PT, PT, R2, R5, RZ ;  /* 0x0000000502097210 */ /* 0x004fca0007ffe0ff */
[----:B------:R-:W-:Y:S01]  /*00c0*/  STG.E desc[UR4][R6.64], R9 ;  /* 0x0000000906007986 */ /* 0x000fe2000c101904 */
[----:B------:R-:W-:Y:S05]  /*00d0*/  EXIT ;  /* 0x000000000000794d */ /* 0x000fea0003800000 */
.L_x_1:
        /* <DEDUP_REMOVED lines=10> */
.L_x_3:


//--------------------- .nv.shared._Z13parasumKernelPfjS_ --------------------------
	.section	.nv.shared._Z13parasumKernelPfjS_,"aw",@nobits
	.sectionflags	@""
	.align	16
	.zero		1024


//--------------------- .nv.shared.reserved.0     --------------------------
	.section	.nv.shared.reserved.0,"aw",@nobits
	.weak		__nv_reservedSMEM_offset_0_alias
	.size		__nv_reservedSMEM_offset_0_alias, 0, 64
	.other		__nv_reservedSMEM_offset_0_alias,@"STO_CUDA_RESERVED_SHARED STV_DEFAULT"
__nv_reservedSMEM_offset_0_alias:
	.zero		0
	.zero		64


//--------------------- .nv.shared._Z9addKernelPiPKiS1_ --------------------------
	.section	.nv.shared._Z9addKernelPiPKiS1_,"aw",@nobits
	.sectionflags	@""
	.align	16
	.zero		1024


//--------------------- .nv.constant0._Z13parasumKernelPfjS_ --------------------------
	.section	.nv.constant0._Z13parasumKernelPfjS_,"a",@progbits
	.sectionflags	@""
	.align	4
.nv.constant0._Z13parasumKernelPfjS_:
	.zero		920


//--------------------- .nv.constant0._Z9addKernelPiPKiS1_ --------------------------
	.section	.nv.constant0._Z9addKernelPiPKiS1_,"a",@progbits
	.sectionflags	@""
	.align	4
.nv.constant0._Z9addKernelPiPKiS1_:
	.zero		920


//--------------------- SYMBOLS --------------------------

	.type		.nv.reservedSmem.offset0,@object
	.size		.nv.reservedSmem.offset0,0x4
	.type		.nv.reservedSmem.cap,@object
	.size		.nv.reservedSmem.cap,0x4
